	.headerflags	@"EF_CUDA_TEXMODE_UNIFIED EF_CUDA_64BIT_ADDRESS EF_CUDA_ACCELERATORS EF_CUDA_SM90 EF_CUDA_VIRTUAL_SM(EF_CUDA_SM90)"
	.elftype	@"ET_EXEC"


//--------------------- .nv.info                  --------------------------
	.section	.nv.info,"",@"SHT_CUDA_INFO"
	.align	4


	//----- nvinfo : EIATTR_REGCOUNT
	.align		4
        /*0000*/ 	.byte	0x04, 0x2f
        /*0002*/ 	.short	(.L_3 - .L_2)
	.align		4
.L_2:
        /*0004*/ 	.word	index@(triton_poi_fused__native_batch_norm_legit_no_training_relu_6)
        /*0008*/ 	.word	0x00000020


	//----- nvinfo : EIATTR_MIN_STACK_SIZE
	.align		4
.L_3:
        /*000c*/ 	.byte	0x04, 0x12
        /*000e*/ 	.short	(.L_5 - .L_4)
	.align		4
.L_4:
        /*0010*/ 	.word	index@(triton_poi_fused__native_batch_norm_legit_no_training_relu_6)
        /*0014*/ 	.word	0x00000000


	//----- nvinfo : EIATTR_FRAME_SIZE
	.align		4
.L_5:
        /*0018*/ 	.byte	0x04, 0x11
        /*001a*/ 	.short	(.L_7 - .L_6)
	.align		4
.L_6:
        /*001c*/ 	.word	index@(triton_poi_fused__native_batch_norm_legit_no_training_relu_6)
        /*0020*/ 	.word	0x00000000


	//----- nvinfo : EIATTR_MIN_STACK_SIZE
	.align		4
.L_7:
        /*0024*/ 	.byte	0x04, 0x12
        /*0026*/ 	.short	(.L_9 - .L_8)
	.align		4
.L_8:
        /*0028*/ 	.word	index@(triton_poi_fused__native_batch_norm_legit_no_training_relu_6)
        /*002c*/ 	.word	0x00000000
.L_9:


//--------------------- .nv.info.triton_poi_fused__native_batch_norm_legit_no_training_relu_6 --------------------------
	.section	.nv.info.triton_poi_fused__native_batch_norm_legit_no_training_relu_6,"",@"SHT_CUDA_INFO"
	.sectionflags	@""
	.align	4


	//----- nvinfo : EIATTR_CUDA_API_VERSION
	.align		4
        /*0000*/ 	.byte	0x04, 0x37
        /*0002*/ 	.short	(.L_11 - .L_10)
.L_10:
        /*0004*/ 	.word	0x0000007c


	//----- nvinfo : EIATTR_KPARAM_INFO
	.align		4
.L_11:
        /*0008*/ 	.byte	0x04, 0x17
        /*000a*/ 	.short	(.L_13 - .L_12)
.L_12:
        /*000c*/ 	.word	0x00000000
        /*0010*/ 	.short	0x0007
        /*0012*/ 	.short	0x0034
        /*0014*/ 	.byte	0x00, 0xf0, 0x11, 0x00


	//----- nvinfo : EIATTR_KPARAM_INFO
	.align		4
.L_13:
        /*0018*/ 	.byte	0x04, 0x17
        /*001a*/ 	.short	(.L_15 - .L_14)
.L_14:
        /*001c*/ 	.word	0x00000000
        /*0020*/ 	.short	0x0006
        /*0022*/ 	.short	0x0030
        /*0024*/ 	.byte	0x00, 0xf0, 0x11, 0x00


	//----- nvinfo : EIATTR_KPARAM_INFO
	.align		4
.L_15:
        /*0028*/ 	.byte	0x04, 0x17
        /*002a*/ 	.short	(.L_17 - .L_16)
.L_16:
        /*002c*/ 	.word	0x00000000
        /*0030*/ 	.short	0x0005
        /*0032*/ 	.short	0x0028
        /*0034*/ 	.byte	0x00, 0xf4, 0x21, 0x00


	//----- nvinfo : EIATTR_KPARAM_INFO
	.align		4
.L_17:
        /*0038*/ 	.byte	0x04, 0x17
        /*003a*/ 	.short	(.L_19 - .L_18)
.L_18:
        /*003c*/ 	.word	0x00000000
        /*0040*/ 	.short	0x0004
        /*0042*/ 	.short	0x0020
        /*0044*/ 	.byte	0x00, 0xf4, 0x21, 0x00


	//----- nvinfo : EIATTR_KPARAM_INFO
	.align		4
.L_19:
        /*0048*/ 	.byte	0x04, 0x17
        /*004a*/ 	.short	(.L_21 - .L_20)
.L_20:
        /*004c*/ 	.word	0x00000000
        /*0050*/ 	.short	0x0003
        /*0052*/ 	.short	0x0018
        /*0054*/ 	.byte	0x00, 0xf4, 0x21, 0x00


	//----- nvinfo : EIATTR_KPARAM_INFO
	.align		4
.L_21:
        /*0058*/ 	.byte	0x04, 0x17
        /*005a*/ 	.short	(.L_23 - .L_22)
.L_22:
        /*005c*/ 	.word	0x00000000
        /*0060*/ 	.short	0x0002
        /*0062*/ 	.short	0x0010
        /*0064*/ 	.byte	0x00, 0xf4, 0x21, 0x00


	//----- nvinfo : EIATTR_KPARAM_INFO
	.align		4
.L_23:
        /*0068*/ 	.byte	0x04, 0x17
        /*006a*/ 	.short	(.L_25 - .L_24)
.L_24:
        /*006c*/ 	.word	0x00000000
        /*0070*/ 	.short	0x0001
        /*0072*/ 	.short	0x0008
        /*0074*/ 	.byte	0x00, 0xf4, 0x21, 0x00


	//----- nvinfo : EIATTR_KPARAM_INFO
	.align		4
.L_25:
        /*0078*/ 	.byte	0x04, 0x17
        /*007a*/ 	.short	(.L_27 - .L_26)
.L_26:
        /*007c*/ 	.word	0x00000000
        /*0080*/ 	.short	0x0000
        /*0082*/ 	.short	0x0000
        /*0084*/ 	.byte	0x00, 0xf4, 0x21, 0x00


	//----- nvinfo : EIATTR_SPARSE_MMA_MASK
	.align		4
.L_27:
        /*0088*/ 	.byte	0x03, 0x50
        /*008a*/ 	.short	0x0000


	//----- nvinfo : EIATTR_MAXREG_COUNT
	.align		4
        /*008c*/ 	.byte	0x03, 0x1b
        /*008e*/ 	.short	0x00ff


	//----- nvinfo : EIATTR_EXIT_INSTR_OFFSETS
	.align		4
        /*0090*/ 	.byte	0x04, 0x1c
        /*0092*/ 	.short	(.L_29 - .L_28)


	//   ....[0]....
.L_28:
        /*0094*/ 	.word	0x000006e0


	//----- nvinfo : EIATTR_REQNTID
	.align		4
.L_29:
        /*0098*/ 	.byte	0x04, 0x10
        /*009a*/ 	.short	(.L_31 - .L_30)
.L_30:
        /*009c*/ 	.word	0x00000080
        /*00a0*/ 	.word	0x00000001
        /*00a4*/ 	.word	0x00000001


	//----- nvinfo : EIATTR_CBANK_PARAM_SIZE
	.align		4
.L_31:
        /*00a8*/ 	.byte	0x03, 0x19
        /*00aa*/ 	.short	0x0038


	//----- nvinfo : EIATTR_PARAM_CBANK
	.align		4
        /*00ac*/ 	.byte	0x04, 0x0a
        /*00ae*/ 	.short	(.L_33 - .L_32)
	.align		4
.L_32:
        /*00b0*/ 	.word	index@(.nv.constant0.triton_poi_fused__native_batch_norm_legit_no_training_relu_6)
        /*00b4*/ 	.short	0x0210
        /*00b6*/ 	.short	0x0038


	//----- nvinfo : EIATTR_SW_WAR
	.align		4
.L_33:
        /*00b8*/ 	.byte	0x04, 0x36
        /*00ba*/ 	.short	(.L_35 - .L_34)
.L_34:
        /*00bc*/ 	.word	0x00000008
.L_35:


//--------------------- .nv.callgraph             --------------------------
	.section	.nv.callgraph,"",@"SHT_CUDA_CALLGRAPH"
	.align	4
	.sectionentsize	8
	.align		4
        /*0000*/ 	.word	0x00000000
	.align		4
        /*0004*/ 	.word	0xffffffff
	.align		4
        /*0008*/ 	.word	0x00000000
	.align		4
        /*000c*/ 	.word	0xfffffffe
	.align		4
        /*0010*/ 	.word	0x00000000
	.align		4
        /*0014*/ 	.word	0xfffffffd
	.align		4
        /*0018*/ 	.word	0x00000000
	.align		4
        /*001c*/ 	.word	0xfffffffc


//--------------------- .nv.constant4             --------------------------
	.section	.nv.constant4,"a",@progbits
	.align	8
	.align		8
.nv.constant4:
        /*0000*/ 	.dword	_$_str
	.align		8
        /*0008*/ 	.dword	_$_str_$_2


//--------------------- .text.triton_poi_fused__native_batch_norm_legit_no_training_relu_6 --------------------------
	.section	.text.triton_poi_fused__native_batch_norm_legit_no_training_relu_6,"ax",@progbits
	.align	128
        .global         triton_poi_fused__native_batch_norm_legit_no_training_relu_6
        .type           triton_poi_fused__native_batch_norm_legit_no_training_relu_6,@function
        .size           triton_poi_fused__native_batch_norm_legit_no_training_relu_6,(.L_x_1 - triton_poi_fused__native_batch_norm_legit_no_training_relu_6)
        .other          triton_poi_fused__native_batch_norm_legit_no_training_relu_6,@"STO_CUDA_ENTRY STV_DEFAULT"
triton_poi_fused__native_batch_norm_legit_no_training_relu_6:
.text.triton_poi_fused__native_batch_norm_legit_no_training_relu_6:
[----:B------:R-:W-:Y:S01]  /*0000*/  LDC R1, c[0x0][0x28] ;  /* 0x00000a00ff017b82 */ /* 0x000fe20000000800 */
[----:B------:R-:W1:Y:S07]  /*0010*/  S2R R23, SR_CTAID.Y ;  /* 0x0000000000177919 */ /* 0x000e6e0000002600 */
[----:B------:R-:W2:Y:S01]  /*0020*/  LDC.64 R4, c[0x0][0x220] ;  /* 0x00008800ff047b82 */ /* 0x000ea20000000a00 */
[----:B------:R-:W-:Y:S01]  /*0030*/  ULDC.64 UR4, c[0x0][0x208] ;  /* 0x0000820000047ab9 */ /* 0x000fe20000000a00 */
[----:B------:R-:W3:Y:S01]  /*0040*/  S2R R6, SR_TID.X ;  /* 0x0000000000067919 */ /* 0x000ee20000002100 */
[----:B------:R-:W4:Y:S05]  /*0050*/  S2R R9, SR_CTAID.X ;  /* 0x0000000000097919 */ /* 0x000f2a0000002500 */
[----:B------:R-:W5:Y:S08]  /*0060*/  LDC.64 R2, c[0x0][0x218] ;  /* 0x00008600ff027b82 */ /* 0x000f700000000a00 */
[----:B------:R-:W5:Y:S01]  /*0070*/  LDC.64 R18, c[0x0][0x210] ;  /* 0x00008400ff127b82 */ /* 0x000f620000000a00 */
[----:B-1----:R-:W-:-:S04]  /*0080*/  SHF.R.S32.HI R0, RZ, 0x1f, R23 ;  /* 0x0000001fff007819 */ /* 0x002fc80000011417 */
[----:B------:R-:W-:-:S04]  /*0090*/  LEA.HI R7, R0, R23, RZ, 0x8 ;  /* 0x0000001700077211 */ /* 0x000fc800078f40ff */
[----:B------:R-:W-:-:S04]  /*00a0*/  LOP3.LUT R0, R7, 0xffffff00, RZ, 0xc0, !PT ;  /* 0xffffff0007007812 */ /* 0x000fc800078ec0ff */
[----:B------:R-:W-:-:S05]  /*00b0*/  IADD3 R25, -R0, R23, RZ ;  /* 0x0000001700197210 */ /* 0x000fca0007ffe1ff */
[----:B--2---:R-:W-:-:S05]  /*00c0*/  IMAD.WIDE R4, R25, 0x4, R4 ;  /* 0x0000000419047825 */ /* 0x004fca00078e0204 */
[----:B------:R1:W2:Y:S01]  /*00d0*/  LDG.E.EL R0, desc[UR4][R4.64] ;  /* 0x0000000404007981 */ /* 0x0002a2000c2e1900 */
[----:B---3--:R-:W-:Y:S02]  /*00e0*/  SHF.L.U32 R6, R6, 0x2, RZ ;  /* 0x0000000206067819 */ /* 0x008fe400000006ff */
[----:B------:R-:W-:Y:S02]  /*00f0*/  SHF.L.U32 R7, R7, 0xc, RZ ;  /* 0x0000000c07077819 */ /* 0x000fe400000006ff */
[----:B------:R-:W-:Y:S02]  /*0100*/  LOP3.LUT R6, R6, 0x1fc, RZ, 0xc0, !PT ;  /* 0x000001fc06067812 */ /* 0x000fe400078ec0ff */
[----:B------:R-:W-:Y:S02]  /*0110*/  LOP3.LUT R8, R7, 0xfff00000, RZ, 0xc0, !PT ;  /* 0xfff0000007087812 */ /* 0x000fe400078ec0ff */
[----:B----4-:R-:W-:Y:S01]  /*0120*/  LEA R20, R9, R6, 0xa ;  /* 0x0000000609147211 */ /* 0x010fe200078e50ff */
[----:B-1----:R-:W1:Y:S01]  /*0130*/  LDC.64 R4, c[0x0][0x230] ;  /* 0x00008c00ff047b82 */ /* 0x002e620000000a00 */
[----:B------:R-:W-:-:S04]  /*0140*/  IADD3 R7, R25, R8, RZ ;  /* 0x0000000819077210 */ /* 0x000fc80007ffe0ff */
[----:B------:R-:W-:Y:S01]  /*0150*/  LEA R27, R20, R7, 0x8 ;  /* 0x00000007141b7211 */ /* 0x000fe200078e40ff */
[----:B-----5:R-:W-:Y:S02]  /*0160*/  IMAD.WIDE R6, R25, 0x4, R2 ;  /* 0x0000000419067825 */ /* 0x020fe400078e0202 */
[----:B------:R-:W3:Y:S01]  /*0170*/  LDC.64 R2, c[0x0][0x228] ;  /* 0x00008a00ff027b82 */ /* 0x000ee20000000a00 */
[----:B------:R-:W-:Y:S01]  /*0180*/  IADD3 R11, R27, 0x100, RZ ;  /* 0x000001001b0b7810 */ /* 0x000fe20007ffe0ff */
[----:B0-----:R-:W-:Y:S01]  /*0190*/  IMAD.WIDE R8, R27, 0x4, R18 ;  /* 0x000000041b087825 */ /* 0x001fe200078e0212 */
[----:B------:R-:W-:Y:S01]  /*01a0*/  IADD3 R13, R27, 0x200, RZ ;  /* 0x000002001b0d7810 */ /* 0x000fe20007ffe0ff */
[----:B------:R0:W4:Y:S01]  /*01b0*/  LDG.E.EL R22, desc[UR4][R6.64] ;  /* 0x0000000406167981 */ /* 0x000122000c2e1900 */
[----:B------:R-:W-:Y:S02]  /*01c0*/  IADD3 R15, R27, 0x300, RZ ;  /* 0x000003001b0f7810 */ /* 0x000fe40007ffe0ff */
[----:B------:R-:W-:Y:S01]  /*01d0*/  IADD3 R29, R27, 0x20000, RZ ;  /* 0x000200001b1d7810 */ /* 0x000fe20007ffe0ff */
[----:B------:R5:W4:Y:S01]  /*01e0*/  LDG.E.EL R21, desc[UR4][R8.64] ;  /* 0x0000000408157981 */ /* 0x000b22000c2e1900 */
[----:B------:R-:W-:-:S02]  /*01f0*/  IADD3 R14, R27, 0x20100, RZ ;  /* 0x000201001b0e7810 */ /* 0x000fc40007ffe0ff */
[----:B------:R-:W-:Y:S02]  /*0200*/  IADD3 R17, R27, 0x20200, RZ ;  /* 0x000202001b117810 */ /* 0x000fe40007ffe0ff */
[----:B------:R-:W-:Y:S01]  /*0210*/  IADD3 R27, R27, 0x20300, RZ ;  /* 0x000203001b1b7810 */ /* 0x000fe20007ffe0ff */
[----:B0-----:R-:W-:-:S04]  /*0220*/  IMAD.WIDE R6, R11, 0x4, R18 ;  /* 0x000000040b067825 */ /* 0x001fc800078e0212 */
[--C-:B-----5:R-:W-:Y:S02]  /*0230*/  IMAD.WIDE R8, R13, 0x4, R18.reuse ;  /* 0x000000040d087825 */ /* 0x120fe400078e0212 */
[----:B------:R-:W4:Y:S02]  /*0240*/  LDG.E.EL R7, desc[UR4][R6.64] ;  /* 0x0000000406077981 */ /* 0x000f24000c2e1900 */
[--C-:B------:R-:W-:Y:S02]  /*0250*/  IMAD.WIDE R10, R15, 0x4, R18.reuse ;  /* 0x000000040f0a7825 */ /* 0x100fe400078e0212 */
[----:B------:R-:W5:Y:S02]  /*0260*/  LDG.E.EL R9, desc[UR4][R8.64] ;  /* 0x0000000408097981 */ /* 0x000f64000c2e1900 */
[--C-:B------:R-:W-:Y:S02]  /*0270*/  IMAD.WIDE R12, R29, 0x4, R18.reuse ;  /* 0x000000041d0c7825 */ /* 0x100fe400078e0212 */
[----:B------:R-:W5:Y:S02]  /*0280*/  LDG.E.EL R11, desc[UR4][R10.64] ;  /* 0x000000040a0b7981 */ /* 0x000f64000c2e1900 */
[----:B------:R-:W-:-:S02]  /*0290*/  IMAD.WIDE R14, R14, 0x4, R18 ;  /* 0x000000040e0e7825 */ /* 0x000fc400078e0212 */
[----:B------:R-:W5:Y:S02]  /*02a0*/  LDG.E.EL R13, desc[UR4][R12.64] ;  /* 0x000000040c0d7981 */ /* 0x000f64000c2e1900 */
[--C-:B------:R-:W-:Y:S02]  /*02b0*/  IMAD.WIDE R16, R17, 0x4, R18.reuse ;  /* 0x0000000411107825 */ /* 0x100fe400078e0212 */
[----:B------:R-:W5:Y:S02]  /*02c0*/  LDG.E.EL R15, desc[UR4][R14.64] ;  /* 0x000000040e0f7981 */ /* 0x000f64000c2e1900 */
[----:B------:R-:W-:Y:S02]  /*02d0*/  IMAD.WIDE R18, R27, 0x4, R18 ;  /* 0x000000041b127825 */ /* 0x000fe400078e0212 */
[----:B------:R-:W5:Y:S02]  /*02e0*/  LDG.E.EL R17, desc[UR4][R16.64] ;  /* 0x0000000410117981 */ /* 0x000f64000c2e1900 */
[----:B-1----:R-:W-:-:S02]  /*02f0*/  IMAD.WIDE R4, R25, 0x4, R4 ;  /* 0x0000000419047825 */ /* 0x002fc400078e0204 */
[----:B------:R-:W5:Y:S02]  /*0300*/  LDG.E.EL R19, desc[UR4][R18.64] ;  /* 0x0000000412137981 */ /* 0x000f64000c2e1900 */
[----:B---3--:R-:W-:Y:S02]  /*0310*/  IMAD.WIDE R2, R25, 0x4, R2 ;  /* 0x0000000419027825 */ /* 0x008fe400078e0202 */
[----:B------:R-:W3:Y:S04]  /*0320*/  LDG.E.EL R5, desc[UR4][R4.64] ;  /* 0x0000000404057981 */ /* 0x000ee8000c2e1900 */
[----:B------:R0:W3:Y:S01]  /*0330*/  LDG.E.EL R24, desc[UR4][R2.64] ;  /* 0x0000000402187981 */ /* 0x0000e2000c2e1900 */
[----:B------:R-:W-:Y:S01]  /*0340*/  HFMA2.MMA R25, -RZ, RZ, 1.625, 0 ;  /* 0x3e800000ff197435 */ /* 0x000fe200000001ff */
[----:B0-----:R-:W0:Y:S01]  /*0350*/  LDC.64 R2, c[0x0][0x238] ;  /* 0x00008e00ff027b82 */ /* 0x001e220000000a00 */
[----:B------:R-:W-:Y:S01]  /*0360*/  LEA R23, R23, R20, 0xc ;  /* 0x0000001417177211 */ /* 0x000fe200078e60ff */
[----:B--2---:R-:W-:-:S04]  /*0370*/  FADD R6, R0, 9.9999997473787516356e-06 ;  /* 0x3727c5ac00067421 */ /* 0x004fc80000000000 */
[----:B------:R-:W1:Y:S02]  /*0380*/  MUFU.SQRT R8, R6 ;  /* 0x0000000600087308 */ /* 0x000e640000002000 */
[C---:B-1----:R-:W-:Y:S02]  /*0390*/  FSETP.GT.AND P0, PT, R8.reuse, 8.50705917302346158658e+37, PT ;  /* 0x7e8000000800780b */ /* 0x042fe40003f04000 */
[----:B------:R-:W-:-:S11]  /*03a0*/  FSETP.GEU.AND P1, PT, R8, 1.175494350822287508e-38, PT ;  /* 0x008000000800780b */ /* 0x000fd60003f2e000 */
[----:B------:R-:W-:-:S04]  /*03b0*/  @P0 FMUL R8, R8, 0.25 ;  /* 0x3e80000008080820 */ /* 0x000fc80000400000 */
[----:B------:R-:W-:-:S04]  /*03c0*/  @!P1 FMUL R8, R8, 16777216 ;  /* 0x4b80000008089820 */ /* 0x000fc80000400000 */
[----:B------:R-:W1:Y:S01]  /*03d0*/  MUFU.RCP R0, R8 ;  /* 0x0000000800007308 */ /* 0x000e620000001000 */
[----:B------:R-:W-:Y:S01]  /*03e0*/  FSEL R25, R25, 1, P0 ;  /* 0x3f80000019197808 */ /* 0x000fe20000000000 */
[----:B----4-:R-:W-:-:S04]  /*03f0*/  FADD R7, R7, -R22 ;  /* 0x8000001607077221 */ /* 0x010fc80000000000 */
[----:B------:R-:W-:Y:S01]  /*0400*/  @!P1 FMUL R25, R25, 16777216 ;  /* 0x4b80000019199820 */ /* 0x000fe20000400000 */
[--C-:B------:R-:W-:Y:S01]  /*0410*/  FADD R21, R21, -R22.reuse ;  /* 0x8000001615157221 */ /* 0x100fe20000000000 */
[--C-:B-----5:R-:W-:Y:S01]  /*0420*/  FADD R9, R9, -R22.reuse ;  /* 0x8000001609097221 */ /* 0x120fe20000000000 */
[--C-:B------:R-:W-:Y:S01]  /*0430*/  FADD R11, R11, -R22.reuse ;  /* 0x800000160b0b7221 */ /* 0x100fe20000000000 */
[--C-:B------:R-:W-:Y:S01]  /*0440*/  FADD R13, R13, -R22.reuse ;  /* 0x800000160d0d7221 */ /* 0x100fe20000000000 */
[----:B-1----:R-:W-:Y:S01]  /*0450*/  FMUL R0, R0, R25 ;  /* 0x0000001900007220 */ /* 0x002fe20000400000 */
[--C-:B------:R-:W-:Y:S01]  /*0460*/  FADD R15, R15, -R22.reuse ;  /* 0x800000160f0f7221 */ /* 0x100fe20000000000 */
[--C-:B------:R-:W-:Y:S02]  /*0470*/  FADD R17, R17, -R22.reuse ;  /* 0x8000001611117221 */ /* 0x100fe40000000000 */
[C---:B------:R-:W-:Y:S01]  /*0480*/  FMUL R14, R0.reuse, R7 ;  /* 0x00000007000e7220 */ /* 0x040fe20000400000 */
[----:B------:R-:W-:Y:S01]  /*0490*/  FADD R19, R19, -R22 ;  /* 0x8000001613137221 */ /* 0x000fe20000000000 */
[C---:B------:R-:W-:Y:S01]  /*04a0*/  FMUL R21, R0.reuse, R21 ;  /* 0x0000001500157220 */ /* 0x040fe20000400000 */
[C---:B------:R-:W-:Y:S01]  /*04b0*/  FMUL R12, R0.reuse, R9 ;  /* 0x00000009000c7220 */ /* 0x040fe20000400000 */
[C---:B------:R-:W-:Y:S01]  /*04c0*/  FMUL R10, R0.reuse, R11 ;  /* 0x0000000b000a7220 */ /* 0x040fe20000400000 */
[C---:B------:R-:W-:Y:S01]  /*04d0*/  FMUL R8, R0.reuse, R13 ;  /* 0x0000000d00087220 */ /* 0x040fe20000400000 */
[C---:B------:R-:W-:Y:S01]  /*04e0*/  FMUL R6, R0.reuse, R15 ;  /* 0x0000000f00067220 */ /* 0x040fe20000400000 */
[C---:B------:R-:W-:Y:S01]  /*04f0*/  FMUL R4, R0.reuse, R17 ;  /* 0x0000001100047220 */ /* 0x040fe20000400000 */
[----:B------:R-:W-:Y:S01]  /*0500*/  FMUL R0, R0, R19 ;  /* 0x0000001300007220 */ /* 0x000fe20000400000 */
[C-C-:B---3--:R-:W-:Y:S01]  /*0510*/  FFMA R14, R24.reuse, R14, R5.reuse ;  /* 0x0000000e180e7223 */ /* 0x148fe20000000005 */
[C-C-:B------:R-:W-:Y:S01]  /*0520*/  FFMA R21, R24.reuse, R21, R5.reuse ;  /* 0x0000001518157223 */ /* 0x140fe20000000005 */
[C-C-:B------:R-:W-:Y:S01]  /*0530*/  FFMA R12, R24.reuse, R12, R5.reuse ;  /* 0x0000000c180c7223 */ /* 0x140fe20000000005 */
[C-C-:B------:R-:W-:Y:S01]  /*0540*/  FFMA R10, R24.reuse, R10, R5.reuse ;  /* 0x0000000a180a7223 */ /* 0x140fe20000000005 */
[C-C-:B------:R-:W-:Y:S01]  /*0550*/  FFMA R15, R24.reuse, R4, R5.reuse ;  /* 0x00000004180f7223 */ /* 0x140fe20000000005 */
[C-C-:B------:R-:W-:Y:S01]  /*0560*/  FFMA R11, R24.reuse, R8, R5.reuse ;  /* 0x00000008180b7223 */ /* 0x140fe20000000005 */
[C-C-:B------:R-:W-:Y:S01]  /*0570*/  FFMA R13, R24.reuse, R6, R5.reuse ;  /* 0x00000006180d7223 */ /* 0x140fe20000000005 */
[----:B------:R-:W-:Y:S01]  /*0580*/  FFMA R0, R24, R0, R5 ;  /* 0x0000000018007223 */ /* 0x000fe20000000005 */
[----:B------:R-:W-:-:S02]  /*0590*/  FSETP.GEU.AND P6, PT, R14, RZ, PT ;  /* 0x000000ff0e00720b */ /* 0x000fc40003fce000 */
[----:B------:R-:W-:Y:S02]  /*05a0*/  IADD3 R7, R23, 0x200, RZ ;  /* 0x0000020017077810 */ /* 0x000fe40007ffe0ff */
[----:B------:R-:W-:Y:S02]  /*05b0*/  FSETP.GEU.AND P0, PT, R21, RZ, PT ;  /* 0x000000ff1500720b */ /* 0x000fe40003f0e000 */
[----:B------:R-:W-:Y:S02]  /*05c0*/  FSETP.GEU.AND P1, PT, R12, RZ, PT ;  /* 0x000000ff0c00720b */ /* 0x000fe40003f2e000 */
[----:B------:R-:W-:Y:S02]  /*05d0*/  FSETP.GEU.AND P2, PT, R10, RZ, PT ;  /* 0x000000ff0a00720b */ /* 0x000fe40003f4e000 */
[----:B------:R-:W-:Y:S02]  /*05e0*/  FSETP.GEU.AND P5, PT, R15, RZ, PT ;  /* 0x000000ff0f00720b */ /* 0x000fe40003fae000 */
[----:B------:R-:W-:Y:S01]  /*05f0*/  SEL R5, R14, RZ, P6 ;  /* 0x000000ff0e057207 */ /* 0x000fe20003000000 */
[----:B0-----:R-:W-:Y:S01]  /*0600*/  IMAD.WIDE R8, R23, 0x4, R2 ;  /* 0x0000000417087825 */ /* 0x001fe200078e0202 */
[----:B------:R-:W-:-:S02]  /*0610*/  FSETP.GEU.AND P3, PT, R11, RZ, PT ;  /* 0x000000ff0b00720b */ /* 0x000fc40003f6e000 */
[----:B------:R-:W-:Y:S02]  /*0620*/  FSETP.GEU.AND P4, PT, R13, RZ, PT ;  /* 0x000000ff0d00720b */ /* 0x000fe40003f8e000 */
[----:B------:R-:W-:Y:S01]  /*0630*/  FSETP.GEU.AND P6, PT, R0, RZ, PT ;  /* 0x000000ff0000720b */ /* 0x000fe20003fce000 */
[----:B------:R-:W-:Y:S01]  /*0640*/  IMAD.WIDE R2, R7, 0x4, R2 ;  /* 0x0000000407027825 */ /* 0x000fe200078e0202 */
[----:B------:R-:W-:Y:S02]  /*0650*/  SEL R4, R21, RZ, P0 ;  /* 0x000000ff15047207 */ /* 0x000fe40000000000 */
[----:B------:R-:W-:Y:S02]  /*0660*/  SEL R6, R12, RZ, P1 ;  /* 0x000000ff0c067207 */ /* 0x000fe40000800000 */
[----:B------:R-:W-:Y:S02]  /*0670*/  SEL R7, R10, RZ, P2 ;  /* 0x000000ff0a077207 */ /* 0x000fe40001000000 */
[----:B------:R-:W-:-:S02]  /*0680*/  SEL R14, R15, RZ, P5 ;  /* 0x000000ff0f0e7207 */ /* 0x000fc40002800000 */
[----:B------:R-:W-:Y:S02]  /*0690*/  SEL R12, R11, RZ, P3 ;  /* 0x000000ff0b0c7207 */ /* 0x000fe40001800000 */
[----:B------:R-:W-:Y:S02]  /*06a0*/  SEL R13, R13, RZ, P4 ;  /* 0x000000ff0d0d7207 */ /* 0x000fe40002000000 */
[----:B------:R-:W-:Y:S01]  /*06b0*/  SEL R15, R0, RZ, P6 ;  /* 0x000000ff000f7207 */ /* 0x000fe20003000000 */
[----:B------:R-:W-:Y:S04]  /*06c0*/  STG.E.128 desc[UR4][R8.64], R4 ;  /* 0x0000000408007986 */ /* 0x000fe8000c101d04 */
[----:B------:R-:W-:Y:S01]  /*06d0*/  STG.E.128 desc[UR4][R2.64], R12 ;  /* 0x0000000c02007986 */ /* 0x000fe2000c101d04 */
[----:B------:R-:W-:Y:S05]  /*06e0*/  EXIT ;  /* 0x000000000000794d */ /* 0x000fea0003800000 */
.L_x_0:
[----:B------:R-:W-:-:S00]  /*06f0*/  BRA `(.L_x_0) ;  /* 0xfffffffc00fc7947 */ /* 0x000fc0000383ffff */
[----:B------:R-:W-:-:S00]  /*0700*/  NOP ;  /* 0x0000000000007918 */ /* 0x000fc00000000000 */
[----:B------:R-:W-:-:S00]  /*0710*/  NOP ;  /* 0x0000000000007918 */ /* 0x000fc00000000000 */
[----:B------:R-:W-:-:S00]  /*0720*/  NOP ;  /* 0x0000000000007918 */ /* 0x000fc00000000000 */
[----:B------:R-:W-:-:S00]  /*0730*/  NOP ;  /* 0x0000000000007918 */ /* 0x000fc00000000000 */
[----:B------:R-:W-:-:S00]  /*0740*/  NOP ;  /* 0x0000000000007918 */ /* 0x000fc00000000000 */
[----:B------:R-:W-:-:S00]  /*0750*/  NOP ;  /* 0x0000000000007918 */ /* 0x000fc00000000000 */
[----:B------:R-:W-:-:S00]  /*0760*/  NOP ;  /* 0x0000000000007918 */ /* 0x000fc00000000000 */
[----:B------:R-:W-:-:S00]  /*0770*/  NOP ;  /* 0x0000000000007918 */ /* 0x000fc00000000000 */
.L_x_1:


//--------------------- .nv.global.init           --------------------------
	.section	.nv.global.init,"aw",@progbits
.nv.global.init:
	.type		_$_str,@object
	.size		_$_str,(_$_str_$_2 - _$_str)
_$_str:
        /*0000*/ 	.byte	0x5f, 0x5f, 0x43, 0x55, 0x44, 0x41, 0x5f, 0x46, 0x54, 0x5a, 0x00
	.type		_$_str_$_2,@object
	.size		_$_str_$_2,(.L_1 - _$_str_$_2)
_$_str_$_2:
        /*000b*/ 	.byte	0x5f, 0x5f, 0x43, 0x55, 0x44, 0x41, 0x5f, 0x50, 0x52, 0x45, 0x43, 0x5f, 0x53, 0x51, 0x52, 0x54
        /*001b*/ 	.byte	0x00
.L_1:


//--------------------- .nv.constant0.triton_poi_fused__native_batch_norm_legit_no_training_relu_6 --------------------------
	.section	.nv.constant0.triton_poi_fused__native_batch_norm_legit_no_training_relu_6,"a",@progbits
	.sectionflags	@""
	.align	4
.nv.constant0.triton_poi_fused__native_batch_norm_legit_no_training_relu_6:
	.zero		584
